//
// Generated by NVIDIA NVVM Compiler
//
// Compiler Build ID: CL-36424714
// Cuda compilation tools, release 13.0, V13.0.88
// Based on NVVM 20.0.0
//

.version 9.0
.target sm_100
.address_size 64

	// .globl	_Z17KernelForwardElimPdS_PiS_S0_

.visible .entry _Z17KernelForwardElimPdS_PiS_S0_(
	.param .u64 .ptr .align 1 _Z17KernelForwardElimPdS_PiS_S0__param_0,
	.param .u64 .ptr .align 1 _Z17KernelForwardElimPdS_PiS_S0__param_1,
	.param .u64 .ptr .align 1 _Z17KernelForwardElimPdS_PiS_S0__param_2,
	.param .u64 .ptr .align 1 _Z17KernelForwardElimPdS_PiS_S0__param_3,
	.param .u64 .ptr .align 1 _Z17KernelForwardElimPdS_PiS_S0__param_4
)
{
	.reg .pred 	%p<3>;
	.reg .b32 	%r<7>;
	.reg .b64 	%rd<14>;
	.reg .b64 	%fd<6>;

	ld.param.u64 	%rd1, [_Z17KernelForwardElimPdS_PiS_S0__param_0];
	ld.param.u64 	%rd2, [_Z17KernelForwardElimPdS_PiS_S0__param_1];
	ld.param.u64 	%rd3, [_Z17KernelForwardElimPdS_PiS_S0__param_2];
	ld.param.u64 	%rd4, [_Z17KernelForwardElimPdS_PiS_S0__param_3];
	ld.param.u64 	%rd5, [_Z17KernelForwardElimPdS_PiS_S0__param_4];
	cvta.to.global.u64 	%rd6, %rd5;
	mov.u32 	%r2, %tid.x;
	mov.u32 	%r3, %ctaid.x;
	mov.u32 	%r4, %ntid.x;
	mad.lo.s32 	%r1, %r3, %r4, %r2;
	ld.global.u32 	%r5, [%rd6];
	setp.lt.s32 	%p1, %r1, %r5;
	@%p1 bra 	$L__BB0_3;
	cvta.to.global.u64 	%rd7, %rd3;
	ld.global.u32 	%r6, [%rd7];
	setp.gt.s32 	%p2, %r1, %r6;
	@%p2 bra 	$L__BB0_3;
	cvta.to.global.u64 	%rd8, %rd4;
	ld.global.f64 	%fd1, [%rd8];
	cvta.to.global.u64 	%rd9, %rd2;
	mul.wide.s32 	%rd10, %r1, 8;
	add.s64 	%rd11, %rd9, %rd10;
	ld.global.f64 	%fd2, [%rd11];
	mul.f64 	%fd3, %fd1, %fd2;
	st.global.f64 	[%rd11], %fd3;
	cvta.to.global.u64 	%rd12, %rd1;
	add.s64 	%rd13, %rd12, %rd10;
	ld.global.f64 	%fd4, [%rd13];
	sub.f64 	%fd5, %fd3, %fd4;
	st.global.f64 	[%rd11], %fd5;
$L__BB0_3:
	ret;

}


// ===== COMPILED SASS (sm_100) =====

	.target	sm_100

	.elftype	@"ET_EXEC"


//--------------------- .note.nv.tkinfo           --------------------------
	.section	.note.nv.tkinfo,"",@"SHT_NOTE"
	.sectionflags	@"SHF_NOTE_NV_TKINFO"
	.tkinfo
        /*0018*/ 	.word	0x00000002
        /*0030*/ 	.string	""
        /*0030*/ 	.string	"ptxas"
        /*0030*/ 	.string	"Cuda compilation tools, release 13.0, V13.0.88"
        /*0030*/ 	.string	"Build cuda_13.0.r13.0/compiler.36424714_0"
        /*0030*/ 	.string	"-arch sm_100 -m 64 "



//--------------------- .note.nv.cuinfo           --------------------------
	.section	.note.nv.cuinfo,"",@"SHT_NOTE"
	.sectionflags	@"SHF_NOTE_NV_CUINFO"
        /*0018*/ 	.short	0x0002
        /*001a*/ 	.short	0x0064
        /*001c*/ 	.short	0x0082
	.zero		2


//--------------------- .nv.info                  --------------------------
	.section	.nv.info,"",@"SHT_CUDA_INFO"
	.align	4


	//----- nvinfo : EIATTR_REGCOUNT
	.align		4
        /*0000*/ 	.byte	0x04, 0x2f
        /*0002*/ 	.short	(.L_1 - .L_0)
	.align		4
.L_0:
        /*0004*/ 	.word	index@(_Z17KernelForwardElimPdS_PiS_S0_)
        /*0008*/ 	.word	0x0000000e


	//----- nvinfo : EIATTR_FRAME_SIZE
	.align		4
.L_1:
        /*000c*/ 	.byte	0x04, 0x11
        /*000e*/ 	.short	(.L_3 - .L_2)
	.align		4
.L_2:
        /*0010*/ 	.word	index@(_Z17KernelForwardElimPdS_PiS_S0_)
        /*0014*/ 	.word	0x00000000


	//----- nvinfo : EIATTR_MIN_STACK_SIZE
	.align		4
.L_3:
        /*0018*/ 	.byte	0x04, 0x12
        /*001a*/ 	.short	(.L_5 - .L_4)
	.align		4
.L_4:
        /*001c*/ 	.word	index@(_Z17KernelForwardElimPdS_PiS_S0_)
        /*0020*/ 	.word	0x00000000
.L_5:


//--------------------- .nv.compat                --------------------------
	.section	.nv.compat,"",@"SHT_CUDA_COMPAT_INFO"
	.align	4
        /*0000*/ 	.byte	0x02, 0x09, 0x00, 0x00, 0x02, 0x02, 0x01, 0x00, 0x02, 0x05, 0x05, 0x00, 0x03, 0x07, 0x01, 0x01
        /*0010*/ 	.byte	0x02, 0x03, 0x00, 0x00, 0x02, 0x06, 0x01, 0x00, 0x04, 0x0b, 0x08, 0x00, 0x01, 0x00, 0x00, 0x00
        /*0020*/ 	.byte	0x00, 0x00, 0x00, 0x00


//--------------------- .nv.info._Z17KernelForwardElimPdS_PiS_S0_ --------------------------
	.section	.nv.info._Z17KernelForwardElimPdS_PiS_S0_,"",@"SHT_CUDA_INFO"
	.sectionflags	@""
	.align	4


	//----- nvinfo : EIATTR_CUDA_API_VERSION
	.align		4
        /*0000*/ 	.byte	0x04, 0x37
        /*0002*/ 	.short	(.L_7 - .L_6)
.L_6:
        /*0004*/ 	.word	0x00000082


	//----- nvinfo : EIATTR_KPARAM_INFO
	.align		4
.L_7:
        /*0008*/ 	.byte	0x04, 0x17
        /*000a*/ 	.short	(.L_9 - .L_8)
.L_8:
        /*000c*/ 	.word	0x00000000
        /*0010*/ 	.short	0x0004
        /*0012*/ 	.short	0x0020
        /*0014*/ 	.byte	0x00, 0xf5, 0x21, 0x00


	//----- nvinfo : EIATTR_KPARAM_INFO
	.align		4
.L_9:
        /*0018*/ 	.byte	0x04, 0x17
        /*001a*/ 	.short	(.L_11 - .L_10)
.L_10:
        /*001c*/ 	.word	0x00000000
        /*0020*/ 	.short	0x0003
        /*0022*/ 	.short	0x0018
        /*0024*/ 	.byte	0x00, 0xf5, 0x21, 0x00


	//----- nvinfo : EIATTR_KPARAM_INFO
	.align		4
.L_11:
        /*0028*/ 	.byte	0x04, 0x17
        /*002a*/ 	.short	(.L_13 - .L_12)
.L_12:
        /*002c*/ 	.word	0x00000000
        /*0030*/ 	.short	0x0002
        /*0032*/ 	.short	0x0010
        /*0034*/ 	.byte	0x00, 0xf5, 0x21, 0x00


	//----- nvinfo : EIATTR_KPARAM_INFO
	.align		4
.L_13:
        /*0038*/ 	.byte	0x04, 0x17
        /*003a*/ 	.short	(.L_15 - .L_14)
.L_14:
        /*003c*/ 	.word	0x00000000
        /*0040*/ 	.short	0x0001
        /*0042*/ 	.short	0x0008
        /*0044*/ 	.byte	0x00, 0xf5, 0x21, 0x00


	//----- nvinfo : EIATTR_KPARAM_INFO
	.align		4
.L_15:
        /*0048*/ 	.byte	0x04, 0x17
        /*004a*/ 	.short	(.L_17 - .L_16)
.L_16:
        /*004c*/ 	.word	0x00000000
        /*0050*/ 	.short	0x0000
        /*0052*/ 	.short	0x0000
        /*0054*/ 	.byte	0x00, 0xf5, 0x21, 0x00


	//----- nvinfo : EIATTR_SPARSE_MMA_MASK
	.align		4
.L_17:
        /*0058*/ 	.byte	0x03, 0x50
        /*005a*/ 	.short	0x0000


	//----- nvinfo : EIATTR_MAXREG_COUNT
	.align		4
        /*005c*/ 	.byte	0x03, 0x1b
        /*005e*/ 	.short	0x00ff


	//----- nvinfo : EIATTR_MERCURY_ISA_VERSION
	.align		4
        /*0060*/ 	.byte	0x03, 0x5f
        /*0062*/ 	.short	0x0101


	//----- nvinfo : EIATTR_VRC_CTA_INIT_COUNT
	.align		4
        /*0064*/ 	.byte	0x02, 0x4a
	.zero		1
	.zero		1


	//----- nvinfo : EIATTR_EXIT_INSTR_OFFSETS
	.align		4
        /*0068*/ 	.byte	0x04, 0x1c
        /*006a*/ 	.short	(.L_19 - .L_18)


	//   ....[0]....
.L_18:
        /*006c*/ 	.word	0x00000090


	//   ....[1]....
        /*0070*/ 	.word	0x000000d0


	//   ....[2]....
        /*0074*/ 	.word	0x000001a0


	//----- nvinfo : EIATTR_CBANK_PARAM_SIZE
	.align		4
.L_19:
        /*0078*/ 	.byte	0x03, 0x19
        /*007a*/ 	.short	0x0028


	//----- nvinfo : EIATTR_PARAM_CBANK
	.align		4
        /*007c*/ 	.byte	0x04, 0x0a
        /*007e*/ 	.short	(.L_21 - .L_20)
	.align		4
.L_20:
        /*0080*/ 	.word	index@(.nv.constant0._Z17KernelForwardElimPdS_PiS_S0_)
        /*0084*/ 	.short	0x0380
        /*0086*/ 	.short	0x0028


	//----- nvinfo : EIATTR_SW_WAR
	.align		4
.L_21:
        /*0088*/ 	.byte	0x04, 0x36
        /*008a*/ 	.short	(.L_23 - .L_22)
.L_22:
        /*008c*/ 	.word	0x00000008
.L_23:


//--------------------- .nv.callgraph             --------------------------
	.section	.nv.callgraph,"",@"SHT_CUDA_CALLGRAPH"
	.align	4
	.sectionentsize	8
	.align		4
        /*0000*/ 	.word	0x00000000
	.align		4
        /*0004*/ 	.word	0xffffffff
	.align		4
        /*0008*/ 	.word	0x00000000
	.align		4
        /*000c*/ 	.word	0xfffffffe
	.align		4
        /*0010*/ 	.word	0x00000000
	.align		4
        /*0014*/ 	.word	0xfffffffd
	.align		4
        /*0018*/ 	.word	0x00000000
	.align		4
        /*001c*/ 	.word	0xfffffffc


//--------------------- .text._Z17KernelForwardElimPdS_PiS_S0_ --------------------------
	.section	.text._Z17KernelForwardElimPdS_PiS_S0_,"ax",@progbits
	.align	128
        .global         _Z17KernelForwardElimPdS_PiS_S0_
        .type           _Z17KernelForwardElimPdS_PiS_S0_,@function
        .size           _Z17KernelForwardElimPdS_PiS_S0_,(.L_x_1 - _Z17KernelForwardElimPdS_PiS_S0_)
        .other          _Z17KernelForwardElimPdS_PiS_S0_,@"STO_CUDA_ENTRY STV_DEFAULT"
_Z17KernelForwardElimPdS_PiS_S0_:
.text._Z17KernelForwardElimPdS_PiS_S0_:
[----:B------:R-:W-:Y:S08]  /*0000*/  LDC R1, c[0x0][0x37c] ;  /* 0x0000df00ff017b82 */ /* 0x000ff00000000800 */
[----:B------:R-:W0:Y:S01]  /*0010*/  LDC.64 R2, c[0x0][0x3a0] ;  /* 0x0000e800ff027b82 */ /* 0x000e220000000a00 */
[----:B------:R-:W0:Y:S02]  /*0020*/  LDCU.64 UR4, c[0x0][0x358] ;  /* 0x00006b00ff0477ac */ /* 0x000e240008000a00 */
[----:B0-----:R-:W2:Y:S05]  /*0030*/  LDG.E R2, desc[UR4][R2.64] ;  /* 0x0000000402027981 */ /* 0x001eaa000c1e1900 */
[----:B------:R-:W0:Y:S01]  /*0040*/  S2UR UR6, SR_CTAID.X ;  /* 0x00000000000679c3 */ /* 0x000e220000002500 */
[----:B------:R-:W0:Y:S07]  /*0050*/  S2R R11, SR_TID.X ;  /* 0x00000000000b7919 */ /* 0x000e2e0000002100 */
[----:B------:R-:W0:Y:S02]  /*0060*/  LDC R0, c[0x0][0x360] ;  /* 0x0000d800ff007b82 */ /* 0x000e240000000800 */
[----:B0-----:R-:W-:-:S05]  /*0070*/  IMAD R11, R0, UR6, R11 ;  /* 0x00000006000b7c24 */ /* 0x001fca000f8e020b */
[----:B--2---:R-:W-:-:S13]  /*0080*/  ISETP.GE.AND P0, PT, R11, R2, PT ;  /* 0x000000020b00720c */ /* 0x004fda0003f06270 */
[----:B------:R-:W-:Y:S05]  /*0090*/  @!P0 EXIT ;  /* 0x000000000000894d */ /* 0x000fea0003800000 */
[----:B------:R-:W0:Y:S02]  /*00a0*/  LDC.64 R2, c[0x0][0x390] ;  /* 0x0000e400ff027b82 */ /* 0x000e240000000a00 */
[----:B0-----:R-:W2:Y:S02]  /*00b0*/  LDG.E R2, desc[UR4][R2.64] ;  /* 0x0000000402027981 */ /* 0x001ea4000c1e1900 */
[----:B--2---:R-:W-:-:S13]  /*00c0*/  ISETP.GT.AND P0, PT, R11, R2, PT ;  /* 0x000000020b00720c */ /* 0x004fda0003f04270 */
[----:B------:R-:W-:Y:S05]  /*00d0*/  @P0 EXIT ;  /* 0x000000000000094d */ /* 0x000fea0003800000 */
[----:B------:R-:W0:Y:S08]  /*00e0*/  LDC.64 R4, c[0x0][0x388] ;  /* 0x0000e200ff047b82 */ /* 0x000e300000000a00 */
[----:B------:R-:W1:Y:S08]  /*00f0*/  LDC.64 R2, c[0x0][0x398] ;  /* 0x0000e600ff027b82 */ /* 0x000e700000000a00 */
[----:B------:R-:W2:Y:S01]  /*0100*/  LDC.64 R8, c[0x0][0x380] ;  /* 0x0000e000ff087b82 */ /* 0x000ea20000000a00 */
[----:B0-----:R-:W-:-:S05]  /*0110*/  IMAD.WIDE R4, R11, 0x8, R4 ;  /* 0x000000080b047825 */ /* 0x001fca00078e0204 */
[----:B------:R-:W3:Y:S04]  /*0120*/  LDG.E.64 R6, desc[UR4][R4.64] ;  /* 0x0000000404067981 */ /* 0x000ee8000c1e1b00 */
[----:B-1----:R-:W3:Y:S01]  /*0130*/  LDG.E.64 R2, desc[UR4][R2.64] ;  /* 0x0000000402027981 */ /* 0x002ee2000c1e1b00 */
[----:B--2---:R-:W-:Y:S01]  /*0140*/  IMAD.WIDE R8, R11, 0x8, R8 ;  /* 0x000000080b087825 */ /* 0x004fe200078e0208 */
[----:B---3--:R-:W-:-:S07]  /*0150*/  DMUL R6, R2, R6 ;  /* 0x0000000602067228 */ /* 0x008fce0000000000 */
[----:B------:R-:W-:Y:S04]  /*0160*/  STG.E.64 desc[UR4][R4.64], R6 ;  /* 0x0000000604007986 */ /* 0x000fe8000c101b04 */
[----:B------:R-:W2:Y:S02]  /*0170*/  LDG.E.64 R8, desc[UR4][R8.64] ;  /* 0x0000000408087981 */ /* 0x000ea4000c1e1b00 */
[----:B--2---:R-:W-:-:S07]  /*0180*/  DADD R10, R6, -R8 ;  /* 0x00000000060a7229 */ /* 0x004fce0000000808 */
[----:B------:R-:W-:Y:S01]  /*0190*/  STG.E.64 desc[UR4][R4.64], R10 ;  /* 0x0000000a04007986 */ /* 0x000fe2000c101b04 */
[----:B------:R-:W-:Y:S05]  /*01a0*/  EXIT ;  /* 0x000000000000794d */ /* 0x000fea0003800000 */
.L_x_0:
[----:B------:R-:W-:-:S00]  /*01b0*/  BRA `(.L_x_0) ;  /* 0xfffffffc00fc7947 */ /* 0x000fc0000383ffff */
[----:B------:R-:W-:-:S00]  /*01c0*/  NOP ;  /* 0x0000000000007918 */ /* 0x000fc00000000000 */
        /* <DEDUP_REMOVED lines=11> */
.L_x_1:


//--------------------- .nv.shared.reserved.0     --------------------------
	.section	.nv.shared.reserved.0,"aw",@nobits
	.weak		__nv_reservedSMEM_offset_0_alias
	.size		__nv_reservedSMEM_offset_0_alias, 0, 64
	.other		__nv_reservedSMEM_offset_0_alias,@"STO_CUDA_RESERVED_SHARED STV_DEFAULT"
__nv_reservedSMEM_offset_0_alias:
	.zero		0
	.zero		64


//--------------------- .nv.constant0._Z17KernelForwardElimPdS_PiS_S0_ --------------------------
	.section	.nv.constant0._Z17KernelForwardElimPdS_PiS_S0_,"a",@progbits
	.sectionflags	@""
	.align	4
.nv.constant0._Z17KernelForwardElimPdS_PiS_S0_:
	.zero		936


//--------------------- SYMBOLS --------------------------

	.type		.nv.reservedSmem.offset0,@object
	.size		.nv.reservedSmem.offset0,0x4
